	.headerflags	@"EF_CUDA_TEXMODE_UNIFIED EF_CUDA_64BIT_ADDRESS EF_CUDA_SM86 EF_CUDA_VIRTUAL_SM(EF_CUDA_SM86)"
	.elftype	@"ET_EXEC"


//--------------------- .nv.info                  --------------------------
	.section	.nv.info,"",@"SHT_CUDA_INFO"
	.align	4


	//----- nvinfo : EIATTR_REGCOUNT
	.align		4
        /*0000*/ 	.byte	0x04, 0x2f
        /*0002*/ 	.short	(.L_1 - .L_0)
	.align		4
.L_0:
        /*0004*/ 	.word	index@(triton__0d1d2d3d4d5d6de)
        /*0008*/ 	.word	0x00000026


	//----- nvinfo : EIATTR_MAX_STACK_SIZE
	.align		4
.L_1:
        /*000c*/ 	.byte	0x04, 0x23
        /*000e*/ 	.short	(.L_3 - .L_2)
	.align		4
.L_2:
        /*0010*/ 	.word	index@(triton__0d1d2d3d4d5d6de)
        /*0014*/ 	.word	0x00000000


	//----- nvinfo : EIATTR_MIN_STACK_SIZE
	.align		4
.L_3:
        /*0018*/ 	.byte	0x04, 0x12
        /*001a*/ 	.short	(.L_5 - .L_4)
	.align		4
.L_4:
        /*001c*/ 	.word	index@(triton__0d1d2d3d4d5d6de)
        /*0020*/ 	.word	0x00000000


	//----- nvinfo : EIATTR_FRAME_SIZE
	.align		4
.L_5:
        /*0024*/ 	.byte	0x04, 0x11
        /*0026*/ 	.short	(.L_7 - .L_6)
	.align		4
.L_6:
        /*0028*/ 	.word	index@(triton__0d1d2d3d4d5d6de)
        /*002c*/ 	.word	0x00000000
.L_7:


//--------------------- .nv.info.triton__0d1d2d3d4d5d6de --------------------------
	.section	.nv.info.triton__0d1d2d3d4d5d6de,"",@"SHT_CUDA_INFO"
	.align	4


	//----- nvinfo : EIATTR_CUDA_API_VERSION
	.align		4
        /*0000*/ 	.byte	0x04, 0x37
        /*0002*/ 	.short	(.L_9 - .L_8)
.L_8:
        /*0004*/ 	.word	0x0000007b


	//----- nvinfo : EIATTR_SW2861232_WAR
	.align		4
.L_9:
        /*0008*/ 	.byte	0x01, 0x35
	.zero		2


	//----- nvinfo : EIATTR_PARAM_CBANK
	.align		4
        /*000c*/ 	.byte	0x04, 0x0a
        /*000e*/ 	.short	(.L_11 - .L_10)
	.align		4
.L_10:
        /*0010*/ 	.word	index@(.nv.constant0.triton__0d1d2d3d4d5d6de)
        /*0014*/ 	.short	0x0160
        /*0016*/ 	.short	0x0034


	//----- nvinfo : EIATTR_CBANK_PARAM_SIZE
	.align		4
.L_11:
        /*0018*/ 	.byte	0x03, 0x19
        /*001a*/ 	.short	0x0034


	//----- nvinfo : EIATTR_KPARAM_INFO
	.align		4
        /*001c*/ 	.byte	0x04, 0x17
        /*001e*/ 	.short	(.L_13 - .L_12)
.L_12:
        /*0020*/ 	.word	0x00000000
        /*0024*/ 	.short	0x0006
        /*0026*/ 	.short	0x0030
        /*0028*/ 	.byte	0x00, 0xf0, 0x11, 0x00


	//----- nvinfo : EIATTR_KPARAM_INFO
	.align		4
.L_13:
        /*002c*/ 	.byte	0x04, 0x17
        /*002e*/ 	.short	(.L_15 - .L_14)
.L_14:
        /*0030*/ 	.word	0x00000000
        /*0034*/ 	.short	0x0005
        /*0036*/ 	.short	0x0028
        /*0038*/ 	.byte	0x00, 0xf0, 0x21, 0x00


	//----- nvinfo : EIATTR_KPARAM_INFO
	.align		4
.L_15:
        /*003c*/ 	.byte	0x04, 0x17
        /*003e*/ 	.short	(.L_17 - .L_16)
.L_16:
        /*0040*/ 	.word	0x00000000
        /*0044*/ 	.short	0x0004
        /*0046*/ 	.short	0x0020
        /*0048*/ 	.byte	0x00, 0xf0, 0x21, 0x00


	//----- nvinfo : EIATTR_KPARAM_INFO
	.align		4
.L_17:
        /*004c*/ 	.byte	0x04, 0x17
        /*004e*/ 	.short	(.L_19 - .L_18)
.L_18:
        /*0050*/ 	.word	0x00000000
        /*0054*/ 	.short	0x0003
        /*0056*/ 	.short	0x0018
        /*0058*/ 	.byte	0x00, 0xf0, 0x21, 0x00


	//----- nvinfo : EIATTR_KPARAM_INFO
	.align		4
.L_19:
        /*005c*/ 	.byte	0x04, 0x17
        /*005e*/ 	.short	(.L_21 - .L_20)
.L_20:
        /*0060*/ 	.word	0x00000000
        /*0064*/ 	.short	0x0002
        /*0066*/ 	.short	0x0010
        /*0068*/ 	.byte	0x00, 0xf0, 0x21, 0x00


	//----- nvinfo : EIATTR_KPARAM_INFO
	.align		4
.L_21:
        /*006c*/ 	.byte	0x04, 0x17
        /*006e*/ 	.short	(.L_23 - .L_22)
.L_22:
        /*0070*/ 	.word	0x00000000
        /*0074*/ 	.short	0x0001
        /*0076*/ 	.short	0x0008
        /*0078*/ 	.byte	0x00, 0xf0, 0x21, 0x00


	//----- nvinfo : EIATTR_KPARAM_INFO
	.align		4
.L_23:
        /*007c*/ 	.byte	0x04, 0x17
        /*007e*/ 	.short	(.L_25 - .L_24)
.L_24:
        /*0080*/ 	.word	0x00000000
        /*0084*/ 	.short	0x0000
        /*0086*/ 	.short	0x0000
        /*0088*/ 	.byte	0x00, 0xf0, 0x21, 0x00


	//----- nvinfo : EIATTR_MAXREG_COUNT
	.align		4
.L_25:
        /*008c*/ 	.byte	0x03, 0x1b
        /*008e*/ 	.short	0x00ff


	//----- nvinfo : EIATTR_EXIT_INSTR_OFFSETS
	.align		4
        /*0090*/ 	.byte	0x04, 0x1c
        /*0092*/ 	.short	(.L_27 - .L_26)


	//   ....[0]....
.L_26:
        /*0094*/ 	.word	0x00000ae0


	//----- nvinfo : EIATTR_MAX_THREADS
	.align		4
.L_27:
        /*0098*/ 	.byte	0x04, 0x05
        /*009a*/ 	.short	(.L_29 - .L_28)
.L_28:
        /*009c*/ 	.word	0x00000080
        /*00a0*/ 	.word	0x00000001
        /*00a4*/ 	.word	0x00000001
.L_29:


//--------------------- .nv.rel.action            --------------------------
	.section	.nv.rel.action,"",@"SHT_CUDA_RELOCINFO"
	.align	8
	.sectionentsize	8
        /*0000*/ 	.byte	0x73, 0x00, 0x00, 0x00, 0x00, 0x00, 0x00, 0x00, 0x00, 0x00, 0x00, 0x11, 0x25, 0x00, 0x05, 0x36


//--------------------- .nv.constant0.triton__0d1d2d3d4d5d6de --------------------------
	.section	.nv.constant0.triton__0d1d2d3d4d5d6de,"a",@progbits
	.align	4
.nv.constant0.triton__0d1d2d3d4d5d6de:
	.zero		404


//--------------------- .text.triton__0d1d2d3d4d5d6de --------------------------
	.section	.text.triton__0d1d2d3d4d5d6de,"ax",@progbits
	.sectioninfo	@"SHI_REGISTERS=38"
	.align	128
        .global         triton__0d1d2d3d4d5d6de
        .type           triton__0d1d2d3d4d5d6de,@function
        .size           triton__0d1d2d3d4d5d6de,(.L_x_1 - triton__0d1d2d3d4d5d6de)
        .other          triton__0d1d2d3d4d5d6de,@"STO_CUDA_ENTRY STV_DEFAULT"
triton__0d1d2d3d4d5d6de:
.text.triton__0d1d2d3d4d5d6de:
[----:B------:R-:W-:-:S02]  /*0000*/  MOV R1, c[0x0][0x28] ;  /* 0x00000a0000017a02 */ /* 0x000fc40000000f00 */
[----:B------:R-:W0:Y:S01]  /*0010*/  S2R R0, SR_TID.X ;  /* 0x0000000000007919 */ /* 0x000e220000002100 */
[----:B------:R-:W-:Y:S01]  /*0020*/  MOV R9, 0x2 ;  /* 0x0000000200097802 */ /* 0x000fe20000000f00 */
[----:B------:R-:W-:Y:S01]  /*0030*/  ULDC.64 UR4, c[0x0][0x118] ;  /* 0x0000460000047ab9 */ /* 0x000fe20000000a00 */
[----:B------:R-:W-:Y:S01]  /*0040*/  MOV R29, 0x4 ;  /* 0x00000004001d7802 */ /* 0x000fe20000000f00 */
[----:B------:R-:W1:Y:S01]  /*0050*/  S2R R3, SR_CTAID.X ;  /* 0x0000000000037919 */ /* 0x000e620000002500 */
[----:B0-----:R-:W-:-:S04]  /*0060*/  SHF.L.U32 R0, R0, 0x3, RZ ;  /* 0x0000000300007819 */ /* 0x001fc800000006ff */
[----:B------:R-:W-:-:S04]  /*0070*/  LOP3.LUT R0, R0, 0x3f8, RZ, 0xc0, !PT ;  /* 0x000003f800007812 */ /* 0x000fc800078ec0ff */
[----:B-1----:R-:W-:-:S05]  /*0080*/  LEA R0, R3, R0, 0xa ;  /* 0x0000000003007211 */ /* 0x002fca00078e50ff */
[----:B------:R-:W-:-:S04]  /*0090*/  IMAD.WIDE R20, R0, R9, c[0x0][0x168] ;  /* 0x00005a0000147625 */ /* 0x000fc800078e0209 */
[C---:B------:R-:W-:Y:S02]  /*00a0*/  IMAD.WIDE R28, R0.reuse, R29, c[0x0][0x170] ;  /* 0x00005c00001c7625 */ /* 0x040fe400078e021d */
[----:B------:R-:W2:Y:S04]  /*00b0*/  LDG.E.128 R20, [R20.64] ;  /* 0x0000000414147981 */ /* 0x000ea8000c1e1d00 */
[----:B------:R-:W3:Y:S04]  /*00c0*/  LDG.E.128 R16, [R28.64] ;  /* 0x000000041c107981 */ /* 0x000ee8000c1e1d00 */
[----:B------:R0:W4:Y:S01]  /*00d0*/  LDG.E.128 R12, [R28.64+0x10] ;  /* 0x000010041c0c7981 */ /* 0x000122000c1e1d00 */
[----:B------:R-:W-:-:S04]  /*00e0*/  IMAD.WIDE R4, R0, R9, c[0x0][0x160] ;  /* 0x0000580000047625 */ /* 0x000fc800078e0209 */
[----:B------:R-:W-:Y:S02]  /*00f0*/  IMAD.WIDE R8, R0, R9, c[0x0][0x178] ;  /* 0x00005e0000087625 */ /* 0x000fe400078e0209 */
[----:B------:R-:W5:Y:S04]  /*0100*/  LDG.E.128 R4, [R4.64] ;  /* 0x0000000404047981 */ /* 0x000f68000c1e1d00 */
[----:B------:R-:W4:Y:S01]  /*0110*/  LDG.E.128 R8, [R8.64] ;  /* 0x0000000408087981 */ /* 0x000f22000c1e1d00 */
[----:B--2---:R-:W-:Y:S02]  /*0120*/  SHF.L.U32 R2, R20, 0x10, RZ ;  /* 0x0000001014027819 */ /* 0x004fe400000006ff */
[C---:B------:R-:W-:Y:S02]  /*0130*/  SHF.L.U32 R3, R21.reuse, 0x10, RZ ;  /* 0x0000001015037819 */ /* 0x040fe400000006ff */
[----:B------:R-:W-:Y:S01]  /*0140*/  PRMT R27, R21, 0x7632, R27 ;  /* 0x00007632151b7816 */ /* 0x000fe2000000001b */
[----:B---3--:R-:W-:Y:S01]  /*0150*/  FFMA R21, -R16, R16, 1 ;  /* 0x3f80000010157423 */ /* 0x008fe20000000110 */
[----:B------:R-:W-:Y:S01]  /*0160*/  PRMT R26, R22, 0x7632, R26 ;  /* 0x00007632161a7816 */ /* 0x000fe2000000001a */
[----:B0-----:R-:W-:Y:S01]  /*0170*/  FMUL R28, R2, 0.5 ;  /* 0x3f000000021c7820 */ /* 0x001fe20000400000 */
[----:B------:R-:W-:Y:S01]  /*0180*/  SHF.L.U32 R24, R22, 0x10, RZ ;  /* 0x0000001016187819 */ /* 0x000fe200000006ff */
[C---:B------:R-:W-:Y:S01]  /*0190*/  FMUL R31, R3.reuse, R3 ;  /* 0x00000003031f7220 */ /* 0x040fe20000400000 */
[----:B------:R-:W-:Y:S01]  /*01a0*/  MOV R22, 0x3e095d4f ;  /* 0x3e095d4f00167802 */ /* 0x000fe20000000f00 */
[----:B------:R-:W-:Y:S01]  /*01b0*/  FMUL R28, R28, R21 ;  /* 0x000000151c1c7220 */ /* 0x000fe20000400000 */
[----:B------:R-:W-:Y:S01]  /*01c0*/  FMUL R29, R2, R2 ;  /* 0x00000002021d7220 */ /* 0x000fe20000400000 */
[----:B------:R-:W-:Y:S01]  /*01d0*/  FFMA R30, -R18, R18, 1 ;  /* 0x3f800000121e7423 */ /* 0x000fe20000000112 */
[----:B------:R-:W-:Y:S01]  /*01e0*/  FMUL R21, R3, 0.5 ;  /* 0x3f00000003157820 */ /* 0x000fe20000400000 */
[-C--:B------:R-:W-:Y:S01]  /*01f0*/  FFMA R32, R31, R22.reuse, 1 ;  /* 0x3f8000001f207423 */ /* 0x080fe20000000016 */
[----:B------:R-:W-:Y:S01]  /*0200*/  FFMA R31, R29, R22, 1 ;  /* 0x3f8000001d1f7423 */ /* 0x000fe20000000016 */
[----:B------:R-:W-:Y:S01]  /*0210*/  FADD R3, R16, 1 ;  /* 0x3f80000010037421 */ /* 0x000fe20000000000 */
[----:B------:R-:W-:Y:S01]  /*0220*/  FMUL R29, R21, R30 ;  /* 0x0000001e151d7220 */ /* 0x000fe20000400000 */
[----:B------:R-:W-:Y:S01]  /*0230*/  FMUL R32, R32, 0.79788458347320556641 ;  /* 0x3f4c422a20207820 */ /* 0x000fe20000400000 */
[----:B------:R-:W-:Y:S01]  /*0240*/  FMUL R2, R2, 0.5 ;  /* 0x3f00000002027820 */ /* 0x000fe20000400000 */
[----:B------:R-:W-:Y:S01]  /*0250*/  FMUL R31, R31, 0.79788458347320556641 ;  /* 0x3f4c422a1f1f7820 */ /* 0x000fe20000400000 */
[----:B------:R-:W-:Y:S01]  /*0260*/  FADD R30, R18, 1 ;  /* 0x3f800000121e7421 */ /* 0x000fe20000000000 */
[----:B------:R-:W-:Y:S01]  /*0270*/  FMUL R29, R29, R32 ;  /* 0x000000201d1d7220 */ /* 0x000fe20000400000 */
[----:B------:R-:W-:Y:S01]  /*0280*/  PRMT R20, R20, 0x7632, R20 ;  /* 0x0000763214147816 */ /* 0x000fe20000000014 */
[----:B------:R-:W-:Y:S01]  /*0290*/  FMUL R3, R2, R3 ;  /* 0x0000000302037220 */ /* 0x000fe20000400000 */
[----:B------:R-:W-:Y:S01]  /*02a0*/  FMUL R18, R28, R31 ;  /* 0x0000001f1c127220 */ /* 0x000fe20000400000 */
[----:B------:R-:W-:Y:S01]  /*02b0*/  FFMA R2, R30, 0.5, R29 ;  /* 0x3f0000001e027823 */ /* 0x000fe2000000001d */
[----:B------:R-:W-:Y:S01]  /*02c0*/  SHF.L.U32 R29, R27, 0x10, RZ ;  /* 0x000000101b1d7819 */ /* 0x000fe200000006ff */
[----:B------:R-:W-:Y:S01]  /*02d0*/  FMUL R21, R21, R30 ;  /* 0x0000001e15157220 */ /* 0x000fe20000400000 */
[----:B------:R-:W-:Y:S01]  /*02e0*/  SHF.L.U32 R28, R20, 0x10, RZ ;  /* 0x00000010141c7819 */ /* 0x000fe200000006ff */
[C---:B------:R-:W-:Y:S01]  /*02f0*/  FADD R27, R19.reuse, 1 ;  /* 0x3f800000131b7421 */ /* 0x040fe20000000000 */
[----:B------:R-:W-:Y:S01]  /*0300*/  FFMA R31, -R19, R19, 1 ;  /* 0x3f800000131f7423 */ /* 0x000fe20000000113 */
[----:B------:R-:W-:Y:S01]  /*0310*/  FMUL R35, R29, R29 ;  /* 0x0000001d1d237220 */ /* 0x000fe20000400000 */
[----:B------:R-:W-:Y:S01]  /*0320*/  FFMA R30, -R17, R17, 1 ;  /* 0x3f800000111e7423 */ /* 0x000fe20000000111 */
[C---:B------:R-:W-:Y:S01]  /*0330*/  FMUL R33, R28.reuse, R28 ;  /* 0x0000001c1c217220 */ /* 0x040fe20000400000 */
[----:B------:R-:W-:Y:S01]  /*0340*/  FMUL R20, R29, 0.5 ;  /* 0x3f0000001d147820 */ /* 0x000fe20000400000 */
[----:B------:R-:W-:Y:S01]  /*0350*/  FMUL R19, R28, 0.5 ;  /* 0x3f0000001c137820 */ /* 0x000fe20000400000 */
[-C--:B------:R-:W-:Y:S01]  /*0360*/  FFMA R35, R35, R22.reuse, 1 ;  /* 0x3f80000023237423 */ /* 0x080fe20000000016 */
[----:B------:R-:W-:Y:S01]  /*0370*/  FFMA R33, R33, R22, 1 ;  /* 0x3f80000021217423 */ /* 0x000fe20000000016 */
[----:B------:R-:W-:Y:S01]  /*0380*/  FMUL R31, R20, R31 ;  /* 0x0000001f141f7220 */ /* 0x000fe20000400000 */
[----:B------:R-:W-:Y:S01]  /*0390*/  FMUL R30, R19, R30 ;  /* 0x0000001e131e7220 */ /* 0x000fe20000400000 */
[----:B------:R-:W-:Y:S01]  /*03a0*/  FMUL R28, R35, 0.79788458347320556641 ;  /* 0x3f4c422a231c7820 */ /* 0x000fe20000400000 */
[----:B------:R-:W-:Y:S01]  /*03b0*/  FMUL R33, R33, 0.79788458347320556641 ;  /* 0x3f4c422a21217820 */ /* 0x000fe20000400000 */
[----:B------:R-:W-:Y:S01]  /*03c0*/  FADD R29, R16, 1 ;  /* 0x3f800000101d7421 */ /* 0x000fe20000000000 */
[----:B------:R-:W-:Y:S01]  /*03d0*/  PRMT R25, R23, 0x7632, R25 ;  /* 0x0000763217197816 */ /* 0x000fe20000000019 */
[----:B------:R-:W-:Y:S01]  /*03e0*/  FADD R16, R17, 1 ;  /* 0x3f80000011107421 */ /* 0x000fe20000000000 */
[----:B------:R-:W-:Y:S01]  /*03f0*/  SHF.L.U32 R23, R23, 0x10, RZ ;  /* 0x0000001017177819 */ /* 0x000fe200000006ff */
[----:B------:R-:W-:Y:S01]  /*0400*/  FMUL R28, R31, R28 ;  /* 0x0000001c1f1c7220 */ /* 0x000fe20000400000 */
[----:B------:R-:W-:Y:S01]  /*0410*/  FMUL R33, R30, R33 ;  /* 0x000000211e217220 */ /* 0x000fe20000400000 */
[----:B------:R-:W-:Y:S01]  /*0420*/  FMUL R19, R19, R16 ;  /* 0x0000001013137220 */ /* 0x000fe20000400000 */
[----:B------:R-:W-:Y:S01]  /*0430*/  FMUL R20, R20, R27 ;  /* 0x0000001b14147220 */ /* 0x000fe20000400000 */
[----:B------:R-:W-:Y:S01]  /*0440*/  FFMA R17, R27, 0.5, R28 ;  /* 0x3f0000001b117823 */ /* 0x000fe2000000001c */
[----:B------:R-:W-:Y:S01]  /*0450*/  FFMA R16, R16, 0.5, R33 ;  /* 0x3f00000010107823 */ /* 0x000fe20000000021 */
[----:B------:R-:W-:Y:S01]  /*0460*/  SHF.L.U32 R27, R26, 0x10, RZ ;  /* 0x000000101a1b7819 */ /* 0x000fe200000006ff */
[----:B------:R-:W-:Y:S01]  /*0470*/  FMUL R33, R23, R23 ;  /* 0x0000001717217220 */ /* 0x000fe20000400000 */
[----:B------:R-:W-:Y:S01]  /*0480*/  FFMA R18, R29, 0.5, R18 ;  /* 0x3f0000001d127823 */ /* 0x000fe20000000012 */
[----:B------:R-:W-:Y:S01]  /*0490*/  FMUL R31, R24, R24 ;  /* 0x00000018181f7220 */ /* 0x000fe20000400000 */
[----:B----4-:R-:W-:Y:S01]  /*04a0*/  FFMA R29, -R12, R12, 1 ;  /* 0x3f8000000c1d7423 */ /* 0x010fe2000000010c */
[----:B------:R-:W-:Y:S01]  /*04b0*/  FMUL R26, R24, 0.5 ;  /* 0x3f000000181a7820 */ /* 0x000fe20000400000 */
[----:B------:R-:W-:Y:S01]  /*04c0*/  SHF.L.U32 R28, R25, 0x10, RZ ;  /* 0x00000010191c7819 */ /* 0x000fe200000006ff */
[----:B------:R-:W-:Y:S01]  /*04d0*/  FFMA R30, -R14, R14, 1 ;  /* 0x3f8000000e1e7423 */ /* 0x000fe2000000010e */
[----:B------:R-:W-:Y:S01]  /*04e0*/  FMUL R25, R23, 0.5 ;  /* 0x3f00000017197820 */ /* 0x000fe20000400000 */
[-C--:B------:R-:W-:Y:S01]  /*04f0*/  FFMA R32, R33, R22.reuse, 1 ;  /* 0x3f80000021207423 */ /* 0x080fe20000000016 */
[----:B------:R-:W-:Y:S01]  /*0500*/  FFMA R24, R31, R22, 1 ;  /* 0x3f8000001f187423 */ /* 0x000fe20000000016 */
[----:B------:R-:W-:Y:S01]  /*0510*/  FMUL R33, R27, R27 ;  /* 0x0000001b1b217220 */ /* 0x000fe20000400000 */
[----:B------:R-:W-:Y:S01]  /*0520*/  FMUL R31, R26, R29 ;  /* 0x0000001d1a1f7220 */ /* 0x000fe20000400000 */
[----:B------:R-:W-:Y:S01]  /*0530*/  FMUL R29, R28, R28 ;  /* 0x0000001c1c1d7220 */ /* 0x000fe20000400000 */
[----:B------:R-:W-:Y:S01]  /*0540*/  FMUL R23, R25, R30 ;  /* 0x0000001e19177220 */ /* 0x000fe20000400000 */
[-C--:B------:R-:W-:Y:S01]  /*0550*/  FFMA R30, R33, R22.reuse, 1 ;  /* 0x3f800000211e7423 */ /* 0x080fe20000000016 */
[----:B------:R-:W-:Y:S01]  /*0560*/  FMUL R33, R27, 0.5 ;  /* 0x3f0000001b217820 */ /* 0x000fe20000400000 */
[----:B------:R-:W-:Y:S01]  /*0570*/  FMUL R32, R32, 0.79788458347320556641 ;  /* 0x3f4c422a20207820 */ /* 0x000fe20000400000 */
[----:B------:R-:W-:Y:S01]  /*0580*/  FFMA R29, R29, R22, 1 ;  /* 0x3f8000001d1d7423 */ /* 0x000fe20000000016 */
[----:B------:R-:W-:Y:S01]  /*0590*/  FFMA R34, -R15, R15, 1 ;  /* 0x3f8000000f227423 */ /* 0x000fe2000000010f */
[----:B------:R-:W-:Y:S01]  /*05a0*/  FMUL R27, R28, 0.5 ;  /* 0x3f0000001c1b7820 */ /* 0x000fe20000400000 */
[----:B------:R-:W-:Y:S01]  /*05b0*/  FMUL R24, R24, 0.79788458347320556641 ;  /* 0x3f4c422a18187820 */ /* 0x000fe20000400000 */
[----:B------:R-:W-:Y:S01]  /*05c0*/  FMUL R23, R23, R32 ;  /* 0x0000002017177220 */ /* 0x000fe20000400000 */
[----:B------:R-:W-:Y:S01]  /*05d0*/  FMUL R29, R29, 0.79788458347320556641 ;  /* 0x3f4c422a1d1d7820 */ /* 0x000fe20000400000 */
[----:B------:R-:W-:Y:S01]  /*05e0*/  FMUL R34, R27, R34 ;  /* 0x000000221b227220 */ /* 0x000fe20000400000 */
[----:B------:R-:W-:Y:S01]  /*05f0*/  FFMA R32, -R13, R13, 1 ;  /* 0x3f8000000d207423 */ /* 0x000fe2000000010d */
[----:B------:R-:W-:Y:S01]  /*0600*/  FMUL R31, R31, R24 ;  /* 0x000000181f1f7220 */ /* 0x000fe20000400000 */
[----:B------:R-:W-:Y:S01]  /*0610*/  FADD R14, R14, 1 ;  /* 0x3f8000000e0e7421 */ /* 0x000fe20000000000 */
[----:B------:R-:W-:Y:S01]  /*0620*/  FADD R12, R12, 1 ;  /* 0x3f8000000c0c7421 */ /* 0x000fe20000000000 */
[----:B------:R-:W-:Y:S01]  /*0630*/  FADD R24, R15, 1 ;  /* 0x3f8000000f187421 */ /* 0x000fe20000000000 */
[----:B------:R-:W-:Y:S01]  /*0640*/  FADD R22, R13, 1 ;  /* 0x3f8000000d167421 */ /* 0x000fe20000000000 */
[----:B------:R-:W-:Y:S01]  /*0650*/  FMUL R29, R34, R29 ;  /* 0x0000001d221d7220 */ /* 0x000fe20000400000 */
[----:B------:R-:W-:Y:S01]  /*0660*/  FMUL R32, R33, R32 ;  /* 0x0000002021207220 */ /* 0x000fe20000400000 */
[----:B------:R-:W-:Y:S01]  /*0670*/  FMUL R13, R30, 0.79788458347320556641 ;  /* 0x3f4c422a1e0d7820 */ /* 0x000fe20000400000 */
[----:B------:R-:W-:Y:S01]  /*0680*/  FFMA R15, R14, 0.5, R23 ;  /* 0x3f0000000e0f7823 */ /* 0x000fe20000000017 */
[----:B------:R-:W-:Y:S01]  /*0690*/  FMUL R26, R26, R12 ;  /* 0x0000000c1a1a7220 */ /* 0x000fe20000400000 */
[----:B------:R-:W-:Y:S01]  /*06a0*/  FMUL R23, R27, R24 ;  /* 0x000000181b177220 */ /* 0x000fe20000400000 */
[----:B------:R-:W-:Y:S01]  /*06b0*/  FFMA R12, R12, 0.5, R31 ;  /* 0x3f0000000c0c7823 */ /* 0x000fe2000000001f */
[----:B------:R-:W-:Y:S01]  /*06c0*/  FFMA R24, R24, 0.5, R29 ;  /* 0x3f00000018187823 */ /* 0x000fe2000000001d */
[----:B------:R-:W-:Y:S01]  /*06d0*/  FMUL R31, R32, R13 ;  /* 0x0000000d201f7220 */ /* 0x000fe20000400000 */
[----:B-----5:R-:W-:Y:S01]  /*06e0*/  SHF.L.U32 R29, R6, 0x10, RZ ;  /* 0x00000010061d7819 */ /* 0x020fe200000006ff */
[----:B------:R-:W-:Y:S01]  /*06f0*/  FMUL R13, R25, R14 ;  /* 0x0000000e190d7220 */ /* 0x000fe20000400000 */
[----:B------:R-:W-:Y:S01]  /*0700*/  SHF.L.U32 R30, R5, 0x10, RZ ;  /* 0x00000010051e7819 */ /* 0x000fe200000006ff */
[----:B------:R-:W-:Y:S01]  /*0710*/  FMUL R14, R33, R22 ;  /* 0x00000016210e7220 */ /* 0x000fe20000400000 */
[----:B------:R-:W-:Y:S01]  /*0720*/  SHF.L.U32 R27, R9, 0x10, RZ ;  /* 0x00000010091b7819 */ /* 0x000fe200000006ff */
[----:B------:R-:W-:Y:S01]  /*0730*/  FFMA R22, R22, 0.5, R31 ;  /* 0x3f00000016167823 */ /* 0x000fe2000000001f */
[----:B------:R-:W-:Y:S01]  /*0740*/  PRMT R25, R5, 0x7632, R25 ;  /* 0x0000763205197816 */ /* 0x000fe20000000019 */
[----:B------:R-:W-:Y:S01]  /*0750*/  FMUL R21, R30, R21 ;  /* 0x000000151e157220 */ /* 0x000fe20000400000 */
[----:B------:R-:W-:Y:S01]  /*0760*/  PRMT R5, R6, 0x7632, R5 ;  /* 0x0000763206057816 */ /* 0x000fe20000000005 */
[----:B------:R-:W-:Y:S01]  /*0770*/  FMUL R27, R30, R27 ;  /* 0x0000001b1e1b7220 */ /* 0x000fe20000400000 */
[----:B------:R-:W-:-:S02]  /*0780*/  PRMT R9, R7, 0x7632, R9 ;  /* 0x0000763207097816 */ /* 0x000fc40000000009 */
[----:B------:R-:W-:Y:S01]  /*0790*/  PRMT R6, R4, 0x7632, R6 ;  /* 0x0000763204067816 */ /* 0x000fe20000000006 */
[----:B------:R-:W-:Y:S01]  /*07a0*/  FMUL R2, R27, R2 ;  /* 0x000000021b027220 */ /* 0x000fe20000400000 */
[C---:B------:R-:W-:Y:S02]  /*07b0*/  SHF.L.U32 R32, R10.reuse, 0x10, RZ ;  /* 0x000000100a207819 */ /* 0x040fe400000006ff */
[----:B------:R-:W-:Y:S01]  /*07c0*/  SHF.L.U32 R28, R7, 0x10, RZ ;  /* 0x00000010071c7819 */ /* 0x000fe200000006ff */
[C---:B------:R-:W-:Y:S01]  /*07d0*/  FMUL R7, R29.reuse, R26 ;  /* 0x0000001a1d077220 */ /* 0x040fe20000400000 */
[----:B------:R-:W-:Y:S01]  /*07e0*/  PRMT R10, R10, 0x7632, R10 ;  /* 0x000076320a0a7816 */ /* 0x000fe2000000000a */
[----:B------:R-:W-:Y:S01]  /*07f0*/  FMUL R29, R29, R32 ;  /* 0x000000201d1d7220 */ /* 0x000fe20000400000 */
[C---:B------:R-:W-:Y:S01]  /*0800*/  PRMT R26, R11.reuse, 0x7632, R26 ;  /* 0x000076320b1a7816 */ /* 0x040fe2000000001a */
[----:B------:R-:W-:Y:S01]  /*0810*/  FMUL R13, R28, R13 ;  /* 0x0000000d1c0d7220 */ /* 0x000fe20000400000 */
[----:B------:R-:W-:Y:S01]  /*0820*/  SHF.L.U32 R35, R11, 0x10, RZ ;  /* 0x000000100b237819 */ /* 0x000fe200000006ff */
[----:B------:R-:W-:Y:S01]  /*0830*/  FMUL R12, R29, R12 ;  /* 0x0000000c1d0c7220 */ /* 0x000fe20000400000 */
[----:B------:R-:W-:-:S02]  /*0840*/  PRMT R30, R9, 0x7632, R30 ;  /* 0x00007632091e7816 */ /* 0x000fc4000000001e */
[----:B------:R-:W-:Y:S01]  /*0850*/  PRMT R11, R8, 0x7632, R11 ;  /* 0x00007632080b7816 */ /* 0x000fe2000000000b */
[----:B------:R-:W-:Y:S01]  /*0860*/  FMUL R28, R28, R35 ;  /* 0x000000231c1c7220 */ /* 0x000fe20000400000 */
[----:B------:R-:W-:Y:S02]  /*0870*/  SHF.L.U32 R33, R8, 0x10, RZ ;  /* 0x0000001008217819 */ /* 0x000fe400000006ff */
[----:B------:R-:W-:Y:S01]  /*0880*/  SHF.L.U32 R5, R5, 0x10, RZ ;  /* 0x0000001005057819 */ /* 0x000fe200000006ff */
[----:B------:R-:W-:Y:S01]  /*0890*/  FMUL R28, R28, R15 ;  /* 0x0000000f1c1c7220 */ /* 0x000fe20000400000 */
[----:B------:R-:W-:Y:S02]  /*08a0*/  SHF.L.U32 R8, R6, 0x10, RZ ;  /* 0x0000001006087819 */ /* 0x000fe400000006ff */
[----:B------:R-:W-:Y:S01]  /*08b0*/  SHF.L.U32 R6, R10, 0x10, RZ ;  /* 0x000000100a067819 */ /* 0x000fe200000006ff */
[----:B------:R-:W-:Y:S01]  /*08c0*/  FMUL R14, R5, R14 ;  /* 0x0000000e050e7220 */ /* 0x000fe20000400000 */
[----:B------:R-:W-:-:S02]  /*08d0*/  SHF.L.U32 R4, R4, 0x10, RZ ;  /* 0x0000001004047819 */ /* 0x000fc400000006ff */
[----:B------:R-:W-:Y:S01]  /*08e0*/  SHF.L.U32 R10, R9, 0x10, RZ ;  /* 0x00000010090a7819 */ /* 0x000fe200000006ff */
[----:B------:R-:W-:Y:S01]  /*08f0*/  FMUL R5, R5, R6 ;  /* 0x0000000605057220 */ /* 0x000fe20000400000 */
[----:B------:R-:W-:Y:S01]  /*0900*/  SHF.L.U32 R31, R25, 0x10, RZ ;  /* 0x00000010191f7819 */ /* 0x000fe200000006ff */
[----:B------:R-:W-:Y:S01]  /*0910*/  FMUL R3, R4, R3 ;  /* 0x0000000304037220 */ /* 0x000fe20000400000 */
[----:B------:R-:W-:Y:S01]  /*0920*/  SHF.L.U32 R30, R30, 0x10, RZ ;  /* 0x000000101e1e7819 */ /* 0x000fe200000006ff */
[----:B------:R-:W-:Y:S01]  /*0930*/  FMUL R25, R4, R33 ;  /* 0x0000002104197220 */ /* 0x000fe20000400000 */
[----:B------:R-:W-:Y:S01]  /*0940*/  SHF.L.U32 R9, R26, 0x10, RZ ;  /* 0x000000101a097819 */ /* 0x000fe200000006ff */
[C---:B------:R-:W-:Y:S01]  /*0950*/  FMUL R6, R10.reuse, R23 ;  /* 0x000000170a067220 */ /* 0x040fe20000400000 */
[----:B------:R-:W-:Y:S01]  /*0960*/  SHF.L.U32 R11, R11, 0x10, RZ ;  /* 0x000000100b0b7819 */ /* 0x000fe200000006ff */
[C---:B------:R-:W-:Y:S01]  /*0970*/  FMUL R4, R31.reuse, R30 ;  /* 0x0000001e1f047220 */ /* 0x040fe20000400000 */
[----:B------:R-:W-:Y:S01]  /*0980*/  FMUL R20, R31, R20 ;  /* 0x000000141f147220 */ /* 0x000fe20000400000 */
[----:B------:R-:W-:Y:S01]  /*0990*/  FMUL R9, R10, R9 ;  /* 0x000000090a097220 */ /* 0x000fe20000400000 */
[C---:B------:R-:W-:Y:S01]  /*09a0*/  FMUL R10, R8.reuse, R19 ;  /* 0x00000013080a7220 */ /* 0x040fe20000400000 */
[----:B------:R-:W-:Y:S01]  /*09b0*/  FMUL R11, R8, R11 ;  /* 0x0000000b080b7220 */ /* 0x000fe20000400000 */
[----:B------:R-:W-:Y:S01]  /*09c0*/  FMUL R17, R4, R17 ;  /* 0x0000001104117220 */ /* 0x000fe20000400000 */
[----:B------:R-:W-:Y:S01]  /*09d0*/  F2FP.BF16.PACK_AB R23, R6, R13 ;  /* 0x0000000d0617723e */ /* 0x000fe200000010ff */
[----:B------:R-:W-:Y:S01]  /*09e0*/  FMUL R9, R9, R24 ;  /* 0x0000001809097220 */ /* 0x000fe20000400000 */
[----:B------:R-:W-:Y:S01]  /*09f0*/  MOV R13, 0x2 ;  /* 0x00000002000d7802 */ /* 0x000fe20000000f00 */
[----:B------:R-:W-:Y:S01]  /*0a00*/  FMUL R18, R25, R18 ;  /* 0x0000001219127220 */ /* 0x000fe20000400000 */
[----:B------:R-:W-:Y:S01]  /*0a10*/  FMUL R15, R5, R22 ;  /* 0x00000016050f7220 */ /* 0x000fe20000400000 */
[----:B------:R-:W-:Y:S01]  /*0a20*/  FMUL R11, R11, R16 ;  /* 0x000000100b0b7220 */ /* 0x000fe20000400000 */
[----:B------:R-:W-:-:S02]  /*0a30*/  F2FP.BF16.PACK_AB R21, R20, R21 ;  /* 0x000000151415723e */ /* 0x000fc400000010ff */
[----:B------:R-:W-:Y:S02]  /*0a40*/  F2FP.BF16.PACK_AB R20, R10, R3 ;  /* 0x000000030a14723e */ /* 0x000fe400000010ff */
[----:B------:R-:W-:Y:S02]  /*0a50*/  F2FP.BF16.PACK_AB R22, R14, R7 ;  /* 0x000000070e16723e */ /* 0x000fe400000010ff */
[----:B------:R-:W-:Y:S01]  /*0a60*/  F2FP.BF16.PACK_AB R5, R17, R2 ;  /* 0x000000021105723e */ /* 0x000fe200000010ff */
[CC--:B------:R-:W-:Y:S01]  /*0a70*/  IMAD.WIDE R2, R0.reuse, R13.reuse, c[0x0][0x180] ;  /* 0x0000600000027625 */ /* 0x0c0fe200078e020d */
[----:B------:R-:W-:Y:S02]  /*0a80*/  F2FP.BF16.PACK_AB R7, R9, R28 ;  /* 0x0000001c0907723e */ /* 0x000fe400000010ff */
[----:B------:R-:W-:Y:S01]  /*0a90*/  F2FP.BF16.PACK_AB R6, R15, R12 ;  /* 0x0000000c0f06723e */ /* 0x000fe200000010ff */
[----:B------:R-:W-:Y:S01]  /*0aa0*/  IMAD.WIDE R8, R0, R13, c[0x0][0x188] ;  /* 0x0000620000087625 */ /* 0x000fe200078e020d */
[----:B------:R-:W-:Y:S01]  /*0ab0*/  F2FP.BF16.PACK_AB R4, R11, R18 ;  /* 0x000000120b04723e */ /* 0x000fe200000010ff */
[----:B------:R-:W-:Y:S04]  /*0ac0*/  STG.E.128 [R2.64], R20 ;  /* 0x0000001402007986 */ /* 0x000fe8000c101d04 */
[----:B------:R-:W-:Y:S01]  /*0ad0*/  STG.E.128 [R8.64], R4 ;  /* 0x0000000408007986 */ /* 0x000fe2000c101d04 */
[----:B------:R-:W-:Y:S05]  /*0ae0*/  EXIT ;  /* 0x000000000000794d */ /* 0x000fea0003800000 */
.L_x_0:
[----:B------:R-:W-:-:S00]  /*0af0*/  BRA `(.L_x_0) ;  /* 0xfffffff000007947 */ /* 0x000fc0000383ffff */
[----:B------:R-:W-:-:S00]  /*0b00*/  NOP ;  /* 0x0000000000007918 */ /* 0x000fc00000000000 */
[----:B------:R-:W-:-:S00]  /*0b10*/  NOP ;  /* 0x0000000000007918 */ /* 0x000fc00000000000 */
[----:B------:R-:W-:-:S00]  /*0b20*/  NOP ;  /* 0x0000000000007918 */ /* 0x000fc00000000000 */
[----:B------:R-:W-:-:S00]  /*0b30*/  NOP ;  /* 0x0000000000007918 */ /* 0x000fc00000000000 */
[----:B------:R-:W-:-:S00]  /*0b40*/  NOP ;  /* 0x0000000000007918 */ /* 0x000fc00000000000 */
[----:B------:R-:W-:-:S00]  /*0b50*/  NOP ;  /* 0x0000000000007918 */ /* 0x000fc00000000000 */
[----:B------:R-:W-:-:S00]  /*0b60*/  NOP ;  /* 0x0000000000007918 */ /* 0x000fc00000000000 */
[----:B------:R-:W-:-:S00]  /*0b70*/  NOP ;  /* 0x0000000000007918 */ /* 0x000fc00000000000 */
.L_x_1:
